//
// Generated by NVIDIA NVVM Compiler
//
// Compiler Build ID: CL-36424714
// Cuda compilation tools, release 13.0, V13.0.88
// Based on NVVM 20.0.0
//

.version 9.0
.target sm_100
.address_size 64

	// .globl	_Z15hello_world2gpuv
.extern .func  (.param .b32 func_retval0) vprintf
(
	.param .b64 vprintf_param_0,
	.param .b64 vprintf_param_1
)
;
.global .align 1 .b8 $str[57] = {72, 101, 108, 108, 111, 32, 119, 111, 114, 108, 100, 44, 32, 102, 114, 111, 109, 32, 98, 108, 111, 99, 107, 32, 37, 100, 44, 32, 116, 104, 114, 101, 97, 100, 95, 105, 100, 32, 37, 100, 44, 32, 103, 108, 111, 98, 97, 108, 95, 105, 100, 32, 37, 100, 46, 10};

.visible .entry _Z15hello_world2gpuv()
{
	.local .align 8 .b8 	__local_depot0[16];
	.reg .b64 	%SP;
	.reg .b64 	%SPL;
	.reg .b32 	%r<7>;
	.reg .b64 	%rd<5>;

	mov.u64 	%SPL, __local_depot0;
	cvta.local.u64 	%SP, %SPL;
	add.u64 	%rd1, %SP, 0;
	add.u64 	%rd2, %SPL, 0;
	mov.u32 	%r1, %ctaid.x;
	mov.u32 	%r2, %tid.x;
	mov.u32 	%r3, %ntid.x;
	mad.lo.s32 	%r4, %r1, %r3, %r2;
	st.local.v2.u32 	[%rd2], {%r1, %r2};
	st.local.u32 	[%rd2+8], %r4;
	mov.u64 	%rd3, $str;
	cvta.global.u64 	%rd4, %rd3;
	{ // callseq 0, 0
	.param .b64 param0;
	st.param.b64 	[param0], %rd4;
	.param .b64 param1;
	st.param.b64 	[param1], %rd1;
	.param .b32 retval0;
	call.uni (retval0), 
	vprintf, 
	(
	param0, 
	param1
	);
	ld.param.b32 	%r5, [retval0];
	} // callseq 0
	ret;

}


// ===== COMPILED SASS (sm_100) =====

	.target	sm_100

	.elftype	@"ET_EXEC"


//--------------------- .note.nv.tkinfo           --------------------------
	.section	.note.nv.tkinfo,"",@"SHT_NOTE"
	.sectionflags	@"SHF_NOTE_NV_TKINFO"
	.tkinfo
        /*0018*/ 	.word	0x00000002
        /*0030*/ 	.string	""
        /*0030*/ 	.string	"ptxas"
        /*0030*/ 	.string	"Cuda compilation tools, release 13.0, V13.0.88"
        /*0030*/ 	.string	"Build cuda_13.0.r13.0/compiler.36424714_0"
        /*0030*/ 	.string	"-arch sm_100 -m 64 "



//--------------------- .note.nv.cuinfo           --------------------------
	.section	.note.nv.cuinfo,"",@"SHT_NOTE"
	.sectionflags	@"SHF_NOTE_NV_CUINFO"
        /*0018*/ 	.short	0x0002
        /*001a*/ 	.short	0x0064
        /*001c*/ 	.short	0x0082
	.zero		2


//--------------------- .nv.info                  --------------------------
	.section	.nv.info,"",@"SHT_CUDA_INFO"
	.align	4


	//----- nvinfo : EIATTR_REGCOUNT
	.align		4
        /*0000*/ 	.byte	0x04, 0x2f
        /*0002*/ 	.short	(.L_2 - .L_1)
	.align		4
.L_1:
        /*0004*/ 	.word	index@(_Z15hello_world2gpuv)
        /*0008*/ 	.word	0x00000018


	//----- nvinfo : EIATTR_FRAME_SIZE
	.align		4
.L_2:
        /*000c*/ 	.byte	0x04, 0x11
        /*000e*/ 	.short	(.L_4 - .L_3)
	.align		4
.L_3:
        /*0010*/ 	.word	index@(_Z15hello_world2gpuv)
        /*0014*/ 	.word	0x00000010


	//----- nvinfo : EIATTR_MIN_STACK_SIZE
	.align		4
.L_4:
        /*0018*/ 	.byte	0x04, 0x12
        /*001a*/ 	.short	(.L_6 - .L_5)
	.align		4
.L_5:
        /*001c*/ 	.word	index@(_Z15hello_world2gpuv)
        /*0020*/ 	.word	0x00000010
.L_6:


//--------------------- .nv.compat                --------------------------
	.section	.nv.compat,"",@"SHT_CUDA_COMPAT_INFO"
	.align	4
        /*0000*/ 	.byte	0x02, 0x09, 0x00, 0x00, 0x02, 0x02, 0x01, 0x00, 0x02, 0x05, 0x05, 0x00, 0x03, 0x07, 0x01, 0x01
        /*0010*/ 	.byte	0x02, 0x03, 0x00, 0x00, 0x02, 0x06, 0x01, 0x00, 0x04, 0x0b, 0x08, 0x00, 0x09, 0x00, 0x00, 0x00
        /*0020*/ 	.byte	0x00, 0x00, 0x00, 0x00


//--------------------- .nv.info._Z15hello_world2gpuv --------------------------
	.section	.nv.info._Z15hello_world2gpuv,"",@"SHT_CUDA_INFO"
	.sectionflags	@""
	.align	4


	//----- nvinfo : EIATTR_CUDA_API_VERSION
	.align		4
        /*0000*/ 	.byte	0x04, 0x37
        /*0002*/ 	.short	(.L_8 - .L_7)
.L_7:
        /*0004*/ 	.word	0x00000082


	//----- nvinfo : EIATTR_SPARSE_MMA_MASK
	.align		4
.L_8:
        /*0008*/ 	.byte	0x03, 0x50
        /*000a*/ 	.short	0x0000


	//----- nvinfo : EIATTR_MAXREG_COUNT
	.align		4
        /*000c*/ 	.byte	0x03, 0x1b
        /*000e*/ 	.short	0x00ff


	//----- nvinfo : EIATTR_EXTERNS
	.align		4
        /*0010*/ 	.byte	0x04, 0x0f
        /*0012*/ 	.short	(.L_10 - .L_9)


	//   ....[0]....
	.align		4
.L_9:
        /*0014*/ 	.word	index@(vprintf)


	//----- nvinfo : EIATTR_MERCURY_ISA_VERSION
	.align		4
.L_10:
        /*0018*/ 	.byte	0x03, 0x5f
        /*001a*/ 	.short	0x0101


	//----- nvinfo : EIATTR_VRC_CTA_INIT_COUNT
	.align		4
        /*001c*/ 	.byte	0x02, 0x4a
	.zero		1
	.zero		1


	//----- nvinfo : EIATTR_SYSCALL_OFFSETS
	.align		4
        /*0020*/ 	.byte	0x04, 0x46
        /*0022*/ 	.short	(.L_12 - .L_11)


	//   ....[0]....
.L_11:
        /*0024*/ 	.word	0x00000120


	//----- nvinfo : EIATTR_EXIT_INSTR_OFFSETS
	.align		4
.L_12:
        /*0028*/ 	.byte	0x04, 0x1c
        /*002a*/ 	.short	(.L_14 - .L_13)


	//   ....[0]....
.L_13:
        /*002c*/ 	.word	0x00000130


	//----- nvinfo : EIATTR_SW_WAR
	.align		4
.L_14:
        /*0030*/ 	.byte	0x04, 0x36
        /*0032*/ 	.short	(.L_16 - .L_15)
.L_15:
        /*0034*/ 	.word	0x00000008
.L_16:


//--------------------- .nv.callgraph             --------------------------
	.section	.nv.callgraph,"",@"SHT_CUDA_CALLGRAPH"
	.align	4
	.sectionentsize	8
	.align		4
        /*0000*/ 	.word	0x00000000
	.align		4
        /*0004*/ 	.word	0xffffffff
	.align		4
        /*0008*/ 	.word	index@(_Z15hello_world2gpuv)
	.align		4
        /*000c*/ 	.word	index@(vprintf)
	.align		4
        /*0010*/ 	.word	0x00000000
	.align		4
        /*0014*/ 	.word	0xfffffffe
	.align		4
        /*0018*/ 	.word	0x00000000
	.align		4
        /*001c*/ 	.word	0xfffffffd
	.align		4
        /*0020*/ 	.word	0x00000000
	.align		4
        /*0024*/ 	.word	0xfffffffc


//--------------------- .nv.constant4             --------------------------
	.section	.nv.constant4,"a",@progbits
	.align	8
	.align		8
.nv.constant4:
        /*0000*/ 	.dword	vprintf
	.align		8
        /*0008*/ 	.dword	$str


//--------------------- .text._Z15hello_world2gpuv --------------------------
	.section	.text._Z15hello_world2gpuv,"ax",@progbits
	.align	128
        .global         _Z15hello_world2gpuv
        .type           _Z15hello_world2gpuv,@function
        .size           _Z15hello_world2gpuv,(.L_x_2 - _Z15hello_world2gpuv)
        .other          _Z15hello_world2gpuv,@"STO_CUDA_ENTRY STV_DEFAULT"
_Z15hello_world2gpuv:
.text._Z15hello_world2gpuv:
[----:B------:R-:W0:Y:S01]  /*0000*/  LDC R1, c[0x0][0x37c] ;  /* 0x0000df00ff017b82 */ /* 0x000e220000000800 */
[----:B------:R-:W1:Y:S01]  /*0010*/  S2R R8, SR_CTAID.X ;  /* 0x0000000000087919 */ /* 0x000e620000002500 */
[----:B------:R-:W2:Y:S01]  /*0020*/  LDCU UR5, c[0x0][0x2fc] ;  /* 0x00005f80ff0577ac */ /* 0x000ea20008000800 */
[----:B------:R-:W-:Y:S01]  /*0030*/  MOV R2, 0x0 ;  /* 0x0000000000027802 */ /* 0x000fe20000000f00 */
[----:B0-----:R-:W-:Y:S01]  /*0040*/  VIADD R1, R1, 0xfffffff0 ;  /* 0xfffffff001017836 */ /* 0x001fe20000000000 */
[----:B------:R-:W1:Y:S01]  /*0050*/  S2R R9, SR_TID.X ;  /* 0x0000000000097919 */ /* 0x000e620000002100 */
[----:B------:R-:W1:Y:S03]  /*0060*/  LDCU UR6, c[0x0][0x360] ;  /* 0x00006c00ff0677ac */ /* 0x000e660008000800 */
[----:B------:R-:W0:Y:S01]  /*0070*/  LDC.64 R2, c[0x4][R2] ;  /* 0x0100000002027b82 */ /* 0x000e220000000a00 */
[----:B------:R-:W3:Y:S02]  /*0080*/  LDCU UR4, c[0x0][0x2f8] ;  /* 0x00005f00ff0477ac */ /* 0x000ee40008000800 */
[----:B---3--:R-:W-:-:S05]  /*0090*/  IADD3 R6, P0, PT, R1, UR4, RZ ;  /* 0x0000000401067c10 */ /* 0x008fca000ff1e0ff */
[----:B--2---:R-:W-:Y:S02]  /*00a0*/  IMAD.X R7, RZ, RZ, UR5, P0 ;  /* 0x00000005ff077e24 */ /* 0x004fe400080e06ff */
[----:B-1----:R-:W-:Y:S01]  /*00b0*/  IMAD R0, R8, UR6, R9 ;  /* 0x0000000608007c24 */ /* 0x002fe2000f8e0209 */
[----:B------:R1:W-:Y:S01]  /*00c0*/  STL.64 [R1], R8 ;  /* 0x0000000801007387 */ /* 0x0003e20000100a00 */
[----:B------:R-:W2:Y:S03]  /*00d0*/  LDCU.64 UR6, c[0x4][0x8] ;  /* 0x01000100ff0677ac */ /* 0x000ea60008000a00 */
[----:B------:R1:W-:Y:S01]  /*00e0*/  STL [R1+0x8], R0 ;  /* 0x0000080001007387 */ /* 0x0003e20000100800 */
[----:B--2---:R-:W-:Y:S01]  /*00f0*/  IMAD.U32 R4, RZ, RZ, UR6 ;  /* 0x00000006ff047e24 */ /* 0x004fe2000f8e00ff */
[----:B01----:R-:W-:-:S07]  /*0100*/  MOV R5, UR7 ;  /* 0x0000000700057c02 */ /* 0x003fce0008000f00 */
[----:B------:R-:W-:-:S07]  /*0110*/  LEPC R20, `(.L_x_0) ;  /* 0x000000001014794e */ /* 0x000fce0000000000 */
[----:B------:R-:W-:Y:S05]  /*0120*/  CALL.ABS.NOINC R2 ;  /* 0x0000000002007343 */ /* 0x000fea0003c00000 */
.L_x_0:
[----:B------:R-:W-:Y:S05]  /*0130*/  EXIT ;  /* 0x000000000000794d */ /* 0x000fea0003800000 */
.L_x_1:
[----:B------:R-:W-:-:S00]  /*0140*/  BRA `(.L_x_1) ;  /* 0xfffffffc00fc7947 */ /* 0x000fc0000383ffff */
[----:B------:R-:W-:-:S00]  /*0150*/  NOP ;  /* 0x0000000000007918 */ /* 0x000fc00000000000 */
        /* <DEDUP_REMOVED lines=10> */
.L_x_2:


//--------------------- .nv.global.init           --------------------------
	.section	.nv.global.init,"aw",@progbits
.nv.global.init:
	.type		$str,@object
	.size		$str,(.L_0 - $str)
$str:
        /*0000*/ 	.byte	0x48, 0x65, 0x6c, 0x6c, 0x6f, 0x20, 0x77, 0x6f, 0x72, 0x6c, 0x64, 0x2c, 0x20, 0x66, 0x72, 0x6f
        /*0010*/ 	.byte	0x6d, 0x20, 0x62, 0x6c, 0x6f, 0x63, 0x6b, 0x20, 0x25, 0x64, 0x2c, 0x20, 0x74, 0x68, 0x72, 0x65
        /*0020*/ 	.byte	0x61, 0x64, 0x5f, 0x69, 0x64, 0x20, 0x25, 0x64, 0x2c, 0x20, 0x67, 0x6c, 0x6f, 0x62, 0x61, 0x6c
        /*0030*/ 	.byte	0x5f, 0x69, 0x64, 0x20, 0x25, 0x64, 0x2e, 0x0a, 0x00
.L_0:


//--------------------- .nv.shared.reserved.0     --------------------------
	.section	.nv.shared.reserved.0,"aw",@nobits
	.weak		__nv_reservedSMEM_offset_0_alias
	.size		__nv_reservedSMEM_offset_0_alias, 0, 64
	.other		__nv_reservedSMEM_offset_0_alias,@"STO_CUDA_RESERVED_SHARED STV_DEFAULT"
__nv_reservedSMEM_offset_0_alias:
	.zero		0
	.zero		64


//--------------------- .nv.constant0._Z15hello_world2gpuv --------------------------
	.section	.nv.constant0._Z15hello_world2gpuv,"a",@progbits
	.sectionflags	@""
	.align	4
.nv.constant0._Z15hello_world2gpuv:
	.zero		896


//--------------------- SYMBOLS --------------------------

	.type		.nv.reservedSmem.offset0,@object
	.size		.nv.reservedSmem.offset0,0x4
	.type		vprintf,@function
